//
// Generated by NVIDIA NVVM Compiler
//
// Compiler Build ID: CL-36424714
// Cuda compilation tools, release 13.0, V13.0.88
// Based on NVVM 20.0.0
//

.version 9.0
.target sm_100
.address_size 64

	// .globl	_Z11gpu_sleep_0l
.global .align 8 .u64 _ZZ11gpu_sleep_0lE6buffer;

.visible .entry _Z11gpu_sleep_0l(
	.param .u64 _Z11gpu_sleep_0l_param_0
)
{
	.reg .pred 	%p<3>;
	.reg .b64 	%rd<8>;

	ld.param.u64 	%rd3, [_Z11gpu_sleep_0l_param_0];
	// begin inline asm
	mov.u64 	%rd4, %clock64;
	// end inline asm
$L__BB0_1:
	// begin inline asm
	mov.u64 	%rd5, %clock64;
	// end inline asm
	setp.gt.s64 	%p1, %rd5, %rd4;
	sub.s64 	%rd6, %rd5, %rd4;
	add.s64 	%rd7, %rd6, 4294967295;
	selp.b64 	%rd2, %rd6, %rd7, %p1;
	setp.lt.s64 	%p2, %rd2, %rd3;
	@%p2 bra 	$L__BB0_1;
	st.volatile.global.u64 	[_ZZ11gpu_sleep_0lE6buffer], %rd2;
	ret;

}
	// .globl	_Z11gpu_sleep_1l
.visible .entry _Z11gpu_sleep_1l(
	.param .u64 _Z11gpu_sleep_1l_param_0
)
{
	.reg .pred 	%p<2>;
	.reg .b64 	%rd<6>;

	ld.param.u64 	%rd2, [_Z11gpu_sleep_1l_param_0];
	// begin inline asm
	mov.u64 	%rd3, %clock64;
	// end inline asm
$L__BB1_1:
	// begin inline asm
	mov.u64 	%rd4, %clock64;
	// end inline asm
	sub.s64 	%rd5, %rd4, %rd3;
	setp.lt.u64 	%p1, %rd5, %rd2;
	@%p1 bra 	$L__BB1_1;
	ret;

}


// ===== COMPILED SASS (sm_100) =====

	.target	sm_100

	.elftype	@"ET_EXEC"


//--------------------- .note.nv.tkinfo           --------------------------
	.section	.note.nv.tkinfo,"",@"SHT_NOTE"
	.sectionflags	@"SHF_NOTE_NV_TKINFO"
	.tkinfo
        /*0018*/ 	.word	0x00000002
        /*0030*/ 	.string	""
        /*0030*/ 	.string	"ptxas"
        /*0030*/ 	.string	"Cuda compilation tools, release 13.0, V13.0.88"
        /*0030*/ 	.string	"Build cuda_13.0.r13.0/compiler.36424714_0"
        /*0030*/ 	.string	"-arch sm_100 -m 64 "



//--------------------- .note.nv.cuinfo           --------------------------
	.section	.note.nv.cuinfo,"",@"SHT_NOTE"
	.sectionflags	@"SHF_NOTE_NV_CUINFO"
        /*0018*/ 	.short	0x0002
        /*001a*/ 	.short	0x0064
        /*001c*/ 	.short	0x0082
	.zero		2


//--------------------- .nv.info                  --------------------------
	.section	.nv.info,"",@"SHT_CUDA_INFO"
	.align	4


	//----- nvinfo : EIATTR_REGCOUNT
	.align		4
        /*0000*/ 	.byte	0x04, 0x2f
        /*0002*/ 	.short	(.L_2 - .L_1)
	.align		4
.L_1:
        /*0004*/ 	.word	index@(_Z11gpu_sleep_0l)
        /*0008*/ 	.word	0x0000000c


	//----- nvinfo : EIATTR_FRAME_SIZE
	.align		4
.L_2:
        /*000c*/ 	.byte	0x04, 0x11
        /*000e*/ 	.short	(.L_4 - .L_3)
	.align		4
.L_3:
        /*0010*/ 	.word	index@(_Z11gpu_sleep_0l)
        /*0014*/ 	.word	0x00000000


	//----- nvinfo : EIATTR_REGCOUNT
	.align		4
.L_4:
        /*0018*/ 	.byte	0x04, 0x2f
        /*001a*/ 	.short	(.L_6 - .L_5)
	.align		4
.L_5:
        /*001c*/ 	.word	index@(_Z11gpu_sleep_1l)
        /*0020*/ 	.word	0x00000008


	//----- nvinfo : EIATTR_FRAME_SIZE
	.align		4
.L_6:
        /*0024*/ 	.byte	0x04, 0x11
        /*0026*/ 	.short	(.L_8 - .L_7)
	.align		4
.L_7:
        /*0028*/ 	.word	index@(_Z11gpu_sleep_1l)
        /*002c*/ 	.word	0x00000000


	//----- nvinfo : EIATTR_MIN_STACK_SIZE
	.align		4
.L_8:
        /*0030*/ 	.byte	0x04, 0x12
        /*0032*/ 	.short	(.L_10 - .L_9)
	.align		4
.L_9:
        /*0034*/ 	.word	index@(_Z11gpu_sleep_1l)
        /*0038*/ 	.word	0x00000000


	//----- nvinfo : EIATTR_MIN_STACK_SIZE
	.align		4
.L_10:
        /*003c*/ 	.byte	0x04, 0x12
        /*003e*/ 	.short	(.L_12 - .L_11)
	.align		4
.L_11:
        /*0040*/ 	.word	index@(_Z11gpu_sleep_0l)
        /*0044*/ 	.word	0x00000000
.L_12:


//--------------------- .nv.compat                --------------------------
	.section	.nv.compat,"",@"SHT_CUDA_COMPAT_INFO"
	.align	4
        /*0000*/ 	.byte	0x02, 0x09, 0x00, 0x00, 0x02, 0x02, 0x01, 0x00, 0x02, 0x05, 0x05, 0x00, 0x03, 0x07, 0x01, 0x01
        /*0010*/ 	.byte	0x02, 0x03, 0x00, 0x00, 0x02, 0x06, 0x01, 0x00, 0x04, 0x0b, 0x08, 0x00, 0x09, 0x00, 0x00, 0x00
        /*0020*/ 	.byte	0x00, 0x00, 0x00, 0x00


//--------------------- .nv.info._Z11gpu_sleep_1l --------------------------
	.section	.nv.info._Z11gpu_sleep_1l,"",@"SHT_CUDA_INFO"
	.sectionflags	@""
	.align	4


	//----- nvinfo : EIATTR_CUDA_API_VERSION
	.align		4
        /*0000*/ 	.byte	0x04, 0x37
        /*0002*/ 	.short	(.L_14 - .L_13)
.L_13:
        /*0004*/ 	.word	0x00000082


	//----- nvinfo : EIATTR_KPARAM_INFO
	.align		4
.L_14:
        /*0008*/ 	.byte	0x04, 0x17
        /*000a*/ 	.short	(.L_16 - .L_15)
.L_15:
        /*000c*/ 	.word	0x00000000
        /*0010*/ 	.short	0x0000
        /*0012*/ 	.short	0x0000
        /*0014*/ 	.byte	0x00, 0xf0, 0x21, 0x00


	//----- nvinfo : EIATTR_SPARSE_MMA_MASK
	.align		4
.L_16:
        /*0018*/ 	.byte	0x03, 0x50
        /*001a*/ 	.short	0x0000


	//----- nvinfo : EIATTR_MAXREG_COUNT
	.align		4
        /*001c*/ 	.byte	0x03, 0x1b
        /*001e*/ 	.short	0x00ff


	//----- nvinfo : EIATTR_MERCURY_ISA_VERSION
	.align		4
        /*0020*/ 	.byte	0x03, 0x5f
        /*0022*/ 	.short	0x0101


	//----- nvinfo : EIATTR_VRC_CTA_INIT_COUNT
	.align		4
        /*0024*/ 	.byte	0x02, 0x4a
	.zero		1
	.zero		1


	//----- nvinfo : EIATTR_EXIT_INSTR_OFFSETS
	.align		4
        /*0028*/ 	.byte	0x04, 0x1c
        /*002a*/ 	.short	(.L_18 - .L_17)


	//   ....[0]....
.L_17:
        /*002c*/ 	.word	0x000000a0


	//----- nvinfo : EIATTR_CBANK_PARAM_SIZE
	.align		4
.L_18:
        /*0030*/ 	.byte	0x03, 0x19
        /*0032*/ 	.short	0x0008


	//----- nvinfo : EIATTR_PARAM_CBANK
	.align		4
        /*0034*/ 	.byte	0x04, 0x0a
        /*0036*/ 	.short	(.L_20 - .L_19)
	.align		4
.L_19:
        /*0038*/ 	.word	index@(.nv.constant0._Z11gpu_sleep_1l)
        /*003c*/ 	.short	0x0380
        /*003e*/ 	.short	0x0008


	//----- nvinfo : EIATTR_SW_WAR
	.align		4
.L_20:
        /*0040*/ 	.byte	0x04, 0x36
        /*0042*/ 	.short	(.L_22 - .L_21)
.L_21:
        /*0044*/ 	.word	0x00000008
.L_22:


//--------------------- .nv.info._Z11gpu_sleep_0l --------------------------
	.section	.nv.info._Z11gpu_sleep_0l,"",@"SHT_CUDA_INFO"
	.sectionflags	@""
	.align	4


	//----- nvinfo : EIATTR_CUDA_API_VERSION
	.align		4
        /*0000*/ 	.byte	0x04, 0x37
        /*0002*/ 	.short	(.L_24 - .L_23)
.L_23:
        /*0004*/ 	.word	0x00000082


	//----- nvinfo : EIATTR_KPARAM_INFO
	.align		4
.L_24:
        /*0008*/ 	.byte	0x04, 0x17
        /*000a*/ 	.short	(.L_26 - .L_25)
.L_25:
        /*000c*/ 	.word	0x00000000
        /*0010*/ 	.short	0x0000
        /*0012*/ 	.short	0x0000
        /*0014*/ 	.byte	0x00, 0xf0, 0x21, 0x00


	//----- nvinfo : EIATTR_SPARSE_MMA_MASK
	.align		4
.L_26:
        /*0018*/ 	.byte	0x03, 0x50
        /*001a*/ 	.short	0x0000


	//----- nvinfo : EIATTR_MAXREG_COUNT
	.align		4
        /*001c*/ 	.byte	0x03, 0x1b
        /*001e*/ 	.short	0x00ff


	//----- nvinfo : EIATTR_MERCURY_ISA_VERSION
	.align		4
        /*0020*/ 	.byte	0x03, 0x5f
        /*0022*/ 	.short	0x0101


	//----- nvinfo : EIATTR_VRC_CTA_INIT_COUNT
	.align		4
        /*0024*/ 	.byte	0x02, 0x4a
	.zero		1
	.zero		1


	//----- nvinfo : EIATTR_EXIT_INSTR_OFFSETS
	.align		4
        /*0028*/ 	.byte	0x04, 0x1c
        /*002a*/ 	.short	(.L_28 - .L_27)


	//   ....[0]....
.L_27:
        /*002c*/ 	.word	0x00000140


	//----- nvinfo : EIATTR_CBANK_PARAM_SIZE
	.align		4
.L_28:
        /*0030*/ 	.byte	0x03, 0x19
        /*0032*/ 	.short	0x0008


	//----- nvinfo : EIATTR_PARAM_CBANK
	.align		4
        /*0034*/ 	.byte	0x04, 0x0a
        /*0036*/ 	.short	(.L_30 - .L_29)
	.align		4
.L_29:
        /*0038*/ 	.word	index@(.nv.constant0._Z11gpu_sleep_0l)
        /*003c*/ 	.short	0x0380
        /*003e*/ 	.short	0x0008


	//----- nvinfo : EIATTR_SW_WAR
	.align		4
.L_30:
        /*0040*/ 	.byte	0x04, 0x36
        /*0042*/ 	.short	(.L_32 - .L_31)
.L_31:
        /*0044*/ 	.word	0x00000008
.L_32:


//--------------------- .nv.callgraph             --------------------------
	.section	.nv.callgraph,"",@"SHT_CUDA_CALLGRAPH"
	.align	4
	.sectionentsize	8
	.align		4
        /*0000*/ 	.word	0x00000000
	.align		4
        /*0004*/ 	.word	0xffffffff
	.align		4
        /*0008*/ 	.word	0x00000000
	.align		4
        /*000c*/ 	.word	0xfffffffe
	.align		4
        /*0010*/ 	.word	0x00000000
	.align		4
        /*0014*/ 	.word	0xfffffffd
	.align		4
        /*0018*/ 	.word	0x00000000
	.align		4
        /*001c*/ 	.word	0xfffffffc


//--------------------- .nv.constant4             --------------------------
	.section	.nv.constant4,"a",@progbits
	.align	8
	.align		8
.nv.constant4:
        /*0000*/ 	.dword	_ZZ11gpu_sleep_0lE6buffer


//--------------------- .text._Z11gpu_sleep_1l    --------------------------
	.section	.text._Z11gpu_sleep_1l,"ax",@progbits
	.align	128
        .global         _Z11gpu_sleep_1l
        .type           _Z11gpu_sleep_1l,@function
        .size           _Z11gpu_sleep_1l,(.L_x_4 - _Z11gpu_sleep_1l)
        .other          _Z11gpu_sleep_1l,@"STO_CUDA_ENTRY STV_DEFAULT"
_Z11gpu_sleep_1l:
.text._Z11gpu_sleep_1l:
[----:B------:R-:W-:Y:S01]  /*0000*/  LDC R1, c[0x0][0x37c] ;  /* 0x0000df00ff017b82 */ /* 0x000fe20000000800 */
[----:B------:R-:W-:Y:S01]  /*0010*/  CS2R R2, SR_CLOCKLO ;  /* 0x0000000000027805 */ /* 0x000fe20000015000 */
[----:B------:R-:W0:Y:S01]  /*0020*/  LDCU.64 UR4, c[0x0][0x380] ;  /* 0x00007000ff0477ac */ /* 0x000e220008000a00 */
[----:B------:R-:W-:-:S05]  /*0030*/  NOP ;  /* 0x0000000000007918 */ /* 0x000fca0000000000 */
.L_x_0:
[----:B------:R-:W-:-:S06]  /*0040*/  CS2R R4, SR_CLOCKLO ;  /* 0x0000000000047805 */ /* 0x000fcc0000015000 */
[----:B------:R-:W-:-:S05]  /*0050*/  IADD3 R0, P0, PT, -R2, R4, RZ ;  /* 0x0000000402007210 */ /* 0x000fca0007f1e1ff */
[----:B------:R-:W-:Y:S01]  /*0060*/  IMAD.X R4, R5, 0x1, ~R3, P0 ;  /* 0x0000000105047824 */ /* 0x000fe200000e0e03 */
[----:B0-----:R-:W-:-:S04]  /*0070*/  ISETP.GE.U32.AND P0, PT, R0, UR4, PT ;  /* 0x0000000400007c0c */ /* 0x001fc8000bf06070 */
[----:B------:R-:W-:-:S13]  /*0080*/  ISETP.GE.U32.AND.EX P0, PT, R4, UR5, PT, P0 ;  /* 0x0000000504007c0c */ /* 0x000fda000bf06100 */
[----:B------:R-:W-:Y:S05]  /*0090*/  @!P0 BRA `(.L_x_0) ;  /* 0xfffffffc00e88947 */ /* 0x000fea000383ffff */
[----:B------:R-:W-:Y:S05]  /*00a0*/  EXIT ;  /* 0x000000000000794d */ /* 0x000fea0003800000 */
.L_x_1:
[----:B------:R-:W-:-:S00]  /*00b0*/  BRA `(.L_x_1) ;  /* 0xfffffffc00fc7947 */ /* 0x000fc0000383ffff */
[----:B------:R-:W-:-:S00]  /*00c0*/  NOP ;  /* 0x0000000000007918 */ /* 0x000fc00000000000 */
        /* <DEDUP_REMOVED lines=11> */
.L_x_4:


//--------------------- .text._Z11gpu_sleep_0l    --------------------------
	.section	.text._Z11gpu_sleep_0l,"ax",@progbits
	.align	128
        .global         _Z11gpu_sleep_0l
        .type           _Z11gpu_sleep_0l,@function
        .size           _Z11gpu_sleep_0l,(.L_x_5 - _Z11gpu_sleep_0l)
        .other          _Z11gpu_sleep_0l,@"STO_CUDA_ENTRY STV_DEFAULT"
_Z11gpu_sleep_0l:
.text._Z11gpu_sleep_0l:
[----:B------:R-:W-:Y:S01]  /*0000*/  LDC R1, c[0x0][0x37c] ;  /* 0x0000df00ff017b82 */ /* 0x000fe20000000800 */
[----:B------:R-:W0:Y:S01]  /*0010*/  LDCU.64 UR4, c[0x0][0x358] ;  /* 0x00006b00ff0477ac */ /* 0x000e220008000a00 */
[----:B------:R-:W-:Y:S01]  /*0020*/  NOP ;  /* 0x0000000000007918 */ /* 0x000fe20000000000 */
[----:B------:R-:W-:Y:S01]  /*0030*/  CS2R R2, SR_CLOCKLO ;  /* 0x0000000000027805 */ /* 0x000fe20000015000 */
[----:B------:R-:W1:Y:S01]  /*0040*/  LDCU.64 UR6, c[0x0][0x380] ;  /* 0x00007000ff0677ac */ /* 0x000e620008000a00 */
[----:B------:R-:W-:-:S05]  /*0050*/  NOP ;  /* 0x0000000000007918 */ /* 0x000fca0000000000 */
.L_x_2:
[----:B------:R-:W-:-:S06]  /*0060*/  CS2R R4, SR_CLOCKLO ;  /* 0x0000000000047805 */ /* 0x000fcc0000015000 */
[----:B------:R-:W-:Y:S02]  /*0070*/  IADD3 R7, P1, PT, -R2, R4, RZ ;  /* 0x0000000402077210 */ /* 0x000fe40007f3e1ff */
[----:B------:R-:W-:-:S03]  /*0080*/  ISETP.GT.U32.AND P0, PT, R4, R2, PT ;  /* 0x000000020400720c */ /* 0x000fc60003f04070 */
[----:B------:R-:W-:Y:S01]  /*0090*/  IMAD.X R9, R5, 0x1, ~R3, P1 ;  /* 0x0000000105097824 */ /* 0x000fe200008e0e03 */
[----:B------:R-:W-:Y:S02]  /*00a0*/  IADD3 R4, P1, PT, R7, -0x1, RZ ;  /* 0xffffffff07047810 */ /* 0x000fe40007f3e0ff */
[----:B------:R-:W-:-:S03]  /*00b0*/  ISETP.GT.AND.EX P0, PT, R5, R3, PT, P0 ;  /* 0x000000030500720c */ /* 0x000fc60003f04300 */
[----:B------:R-:W-:Y:S01]  /*00c0*/  IMAD.X R0, RZ, RZ, R9, P1 ;  /* 0x000000ffff007224 */ /* 0x000fe200008e0609 */
[----:B------:R-:W-:-:S04]  /*00d0*/  SEL R4, R7, R4, P0 ;  /* 0x0000000407047207 */ /* 0x000fc80000000000 */
[----:B------:R-:W-:Y:S02]  /*00e0*/  SEL R5, R9, R0, P0 ;  /* 0x0000000009057207 */ /* 0x000fe40000000000 */
[----:B-1----:R-:W-:-:S04]  /*00f0*/  ISETP.GE.U32.AND P0, PT, R4, UR6, PT ;  /* 0x0000000604007c0c */ /* 0x002fc8000bf06070 */
[----:B------:R-:W-:-:S13]  /*0100*/  ISETP.GE.AND.EX P0, PT, R5, UR7, PT, P0 ;  /* 0x0000000705007c0c */ /* 0x000fda000bf06300 */
[----:B------:R-:W-:Y:S05]  /*0110*/  @!P0 BRA `(.L_x_2) ;  /* 0xfffffffc00d08947 */ /* 0x000fea000383ffff */
[----:B------:R-:W0:Y:S02]  /*0120*/  LDC.64 R2, c[0x4][RZ] ;  /* 0x01000000ff027b82 */ /* 0x000e240000000a00 */
[----:B0-----:R-:W-:Y:S01]  /*0130*/  STG.E.64.STRONG.SYS desc[UR4][R2.64], R4 ;  /* 0x0000000402007986 */ /* 0x001fe2000c115b04 */
[----:B------:R-:W-:Y:S05]  /*0140*/  EXIT ;  /* 0x000000000000794d */ /* 0x000fea0003800000 */
.L_x_3:
        /* <DEDUP_REMOVED lines=11> */
.L_x_5:


//--------------------- .nv.shared.reserved.0     --------------------------
	.section	.nv.shared.reserved.0,"aw",@nobits
	.weak		__nv_reservedSMEM_offset_0_alias
	.size		__nv_reservedSMEM_offset_0_alias, 0, 64
	.other		__nv_reservedSMEM_offset_0_alias,@"STO_CUDA_RESERVED_SHARED STV_DEFAULT"
__nv_reservedSMEM_offset_0_alias:
	.zero		0
	.zero		64


//--------------------- .nv.global                --------------------------
	.section	.nv.global,"aw",@nobits
	.align	8
.nv.global:
	.type		_ZZ11gpu_sleep_0lE6buffer,@object
	.size		_ZZ11gpu_sleep_0lE6buffer,(.L_0 - _ZZ11gpu_sleep_0lE6buffer)
_ZZ11gpu_sleep_0lE6buffer:
	.zero		8
.L_0:


//--------------------- .nv.constant0._Z11gpu_sleep_1l --------------------------
	.section	.nv.constant0._Z11gpu_sleep_1l,"a",@progbits
	.sectionflags	@""
	.align	4
.nv.constant0._Z11gpu_sleep_1l:
	.zero		904


//--------------------- .nv.constant0._Z11gpu_sleep_0l --------------------------
	.section	.nv.constant0._Z11gpu_sleep_0l,"a",@progbits
	.sectionflags	@""
	.align	4
.nv.constant0._Z11gpu_sleep_0l:
	.zero		904


//--------------------- SYMBOLS --------------------------

	.type		.nv.reservedSmem.offset0,@object
	.size		.nv.reservedSmem.offset0,0x4
